//
// Generated by NVIDIA NVVM Compiler
//
// Compiler Build ID: CL-36424714
// Cuda compilation tools, release 13.0, V13.0.88
// Based on NVVM 20.0.0
//

.version 9.0
.target sm_100
.address_size 64

	// .globl	_Z16non_tile_computePA64_A64_fS1_
.global .align 4 .b8 precalc_xorwow_matrix[102400];
.global .align 4 .b8 precalc_xorwow_offset_matrix[102400];
.global .align 4 .b8 mrg32k3aM1[2304];
.global .align 4 .b8 mrg32k3aM2[2304];
.global .align 4 .b8 mrg32k3aM1SubSeq[2016];
.global .align 4 .b8 mrg32k3aM2SubSeq[2016];
.global .align 4 .b8 mrg32k3aM1Seq[2304];
.global .align 4 .b8 mrg32k3aM2Seq[2304];
.const .align 8 .b8 __cr_lgamma_table[72];
// _ZZ12tile_computePA64_A64_fS1_E8shared_b has been demoted

.visible .entry _Z16non_tile_computePA64_A64_fS1_(
	.param .u64 .ptr .align 1 _Z16non_tile_computePA64_A64_fS1__param_0,
	.param .u64 .ptr .align 1 _Z16non_tile_computePA64_A64_fS1__param_1
)
{
	.reg .pred 	%p<2>;
	.reg .b32 	%r<20>;
	.reg .b32 	%f<13>;
	.reg .b64 	%rd<23>;
	.reg .b64 	%fd<3>;

	ld.param.u64 	%rd1, [_Z16non_tile_computePA64_A64_fS1__param_0];
	ld.param.u64 	%rd2, [_Z16non_tile_computePA64_A64_fS1__param_1];
	mov.u32 	%r7, %ctaid.x;
	mov.u32 	%r8, %ntid.x;
	mov.u32 	%r9, %tid.x;
	mad.lo.s32 	%r1, %r7, %r8, %r9;
	mov.u32 	%r10, %ctaid.y;
	mov.u32 	%r11, %ntid.y;
	mov.u32 	%r12, %tid.y;
	mad.lo.s32 	%r13, %r10, %r11, %r12;
	mov.u32 	%r14, %ctaid.z;
	mov.u32 	%r15, %ntid.z;
	mov.u32 	%r16, %tid.z;
	mad.lo.s32 	%r17, %r14, %r15, %r16;
	add.s32 	%r4, %r1, -1;
	add.s32 	%r5, %r13, -1;
	max.u32 	%r18, %r4, %r5;
	add.s32 	%r6, %r17, -1;
	max.u32 	%r19, %r18, %r6;
	setp.gt.u32 	%p1, %r19, 61;
	@%p1 bra 	$L__BB0_2;
	cvta.to.global.u64 	%rd3, %rd1;
	cvta.to.global.u64 	%rd4, %rd2;
	mul.wide.u32 	%rd5, %r4, 16384;
	add.s64 	%rd6, %rd3, %rd5;
	mul.wide.u32 	%rd7, %r13, 256;
	add.s64 	%rd8, %rd6, %rd7;
	mul.wide.u32 	%rd9, %r17, 4;
	add.s64 	%rd10, %rd8, %rd9;
	ld.global.f32 	%f1, [%rd10];
	mul.wide.u32 	%rd11, %r1, 16384;
	add.s64 	%rd12, %rd3, %rd11;
	add.s64 	%rd13, %rd12, %rd7;
	add.s64 	%rd14, %rd13, %rd9;
	ld.global.f32 	%f2, [%rd14+16384];
	add.f32 	%f3, %f1, %f2;
	mul.wide.u32 	%rd15, %r5, 256;
	add.s64 	%rd16, %rd12, %rd15;
	add.s64 	%rd17, %rd16, %rd9;
	ld.global.f32 	%f4, [%rd17];
	add.f32 	%f5, %f3, %f4;
	ld.global.f32 	%f6, [%rd14+256];
	add.f32 	%f7, %f5, %f6;
	mul.wide.u32 	%rd18, %r6, 4;
	add.s64 	%rd19, %rd13, %rd18;
	ld.global.f32 	%f8, [%rd19];
	add.f32 	%f9, %f7, %f8;
	ld.global.f32 	%f10, [%rd14+4];
	add.f32 	%f11, %f9, %f10;
	cvt.f64.f32 	%fd1, %f11;
	mul.f64 	%fd2, %fd1, 0d3FE999999999999A;
	cvt.rn.f32.f64 	%f12, %fd2;
	add.s64 	%rd20, %rd4, %rd11;
	add.s64 	%rd21, %rd20, %rd7;
	add.s64 	%rd22, %rd21, %rd9;
	st.global.f32 	[%rd22], %f12;
$L__BB0_2:
	ret;

}
	// .globl	_Z12tile_computePA64_A64_fS1_
.visible .entry _Z12tile_computePA64_A64_fS1_(
	.param .u64 .ptr .align 1 _Z12tile_computePA64_A64_fS1__param_0,
	.param .u64 .ptr .align 1 _Z12tile_computePA64_A64_fS1__param_1
)
{
	.reg .pred 	%p<110>;
	.reg .b32 	%r<23>;
	.reg .b32 	%f<40>;
	.reg .b64 	%rd<17>;
	.reg .b64 	%fd<3>;
	// demoted variable
	.shared .align 4 .b8 _ZZ12tile_computePA64_A64_fS1_E8shared_b[4000];
	ld.param.u64 	%rd3, [_Z12tile_computePA64_A64_fS1__param_0];
	ld.param.u64 	%rd2, [_Z12tile_computePA64_A64_fS1__param_1];
	cvta.to.global.u64 	%rd4, %rd3;
	mov.u32 	%r5, %ctaid.x;
	mov.u32 	%r6, %ntid.x;
	mov.u32 	%r7, %tid.x;
	mad.lo.s32 	%r1, %r5, %r6, %r7;
	mov.u32 	%r8, %ctaid.y;
	mov.u32 	%r9, %ntid.y;
	mov.u32 	%r10, %tid.y;
	mad.lo.s32 	%r11, %r8, %r9, %r10;
	mov.u32 	%r12, %ctaid.z;
	mov.u32 	%r13, %ntid.z;
	mov.u32 	%r14, %tid.z;
	mad.lo.s32 	%r15, %r12, %r13, %r14;
	setp.lt.s32 	%p10, %r1, 64;
	mul.wide.s32 	%rd5, %r1, 16384;
	add.s64 	%rd6, %rd4, %rd5;
	mov.u32 	%r16, _ZZ12tile_computePA64_A64_fS1_E8shared_b;
	mad.lo.s32 	%r17, %r7, 400, %r16;
	setp.lt.u32 	%p11, %r11, 64;
	and.pred  	%p1, %p10, %p11;
	not.pred 	%p12, %p1;
	mul.wide.u32 	%rd7, %r11, 256;
	add.s64 	%rd8, %rd6, %rd7;
	mad.lo.s32 	%r18, %r10, 40, %r17;
	setp.gt.u32 	%p13, %r15, 63;
	mul.wide.u32 	%rd9, %r15, 4;
	add.s64 	%rd1, %rd8, %rd9;
	shl.b32 	%r19, %r14, 2;
	add.s32 	%r4, %r18, %r19;
	or.pred  	%p14, %p12, %p13;
	@%p14 bra 	$L__BB1_2;
	ld.global.f32 	%f1, [%rd1];
	st.shared.f32 	[%r4], %f1;
$L__BB1_2:
	setp.gt.u32 	%p15, %r15, 62;
	or.pred  	%p17, %p12, %p15;
	@%p17 bra 	$L__BB1_4;
	ld.global.f32 	%f2, [%rd1+4];
	st.shared.f32 	[%r4+4], %f2;
$L__BB1_4:
	setp.gt.u32 	%p18, %r15, 61;
	or.pred  	%p20, %p12, %p18;
	@%p20 bra 	$L__BB1_6;
	ld.global.f32 	%f3, [%rd1+8];
	st.shared.f32 	[%r4+8], %f3;
$L__BB1_6:
	setp.gt.u32 	%p21, %r15, 63;
	setp.lt.s32 	%p22, %r1, 64;
	setp.lt.u32 	%p23, %r11, 63;
	and.pred  	%p2, %p22, %p23;
	not.pred 	%p24, %p2;
	or.pred  	%p25, %p24, %p21;
	@%p25 bra 	$L__BB1_8;
	ld.global.f32 	%f4, [%rd1+256];
	st.shared.f32 	[%r4+40], %f4;
$L__BB1_8:
	setp.gt.u32 	%p26, %r15, 62;
	or.pred  	%p28, %p24, %p26;
	@%p28 bra 	$L__BB1_10;
	ld.global.f32 	%f5, [%rd1+260];
	st.shared.f32 	[%r4+44], %f5;
$L__BB1_10:
	setp.gt.u32 	%p29, %r15, 61;
	or.pred  	%p31, %p24, %p29;
	@%p31 bra 	$L__BB1_12;
	ld.global.f32 	%f6, [%rd1+264];
	st.shared.f32 	[%r4+48], %f6;
$L__BB1_12:
	setp.gt.u32 	%p32, %r15, 63;
	setp.lt.s32 	%p33, %r1, 64;
	setp.lt.u32 	%p34, %r11, 62;
	and.pred  	%p3, %p33, %p34;
	not.pred 	%p35, %p3;
	or.pred  	%p36, %p35, %p32;
	@%p36 bra 	$L__BB1_14;
	ld.global.f32 	%f7, [%rd1+512];
	st.shared.f32 	[%r4+80], %f7;
$L__BB1_14:
	setp.gt.u32 	%p37, %r15, 62;
	or.pred  	%p39, %p35, %p37;
	@%p39 bra 	$L__BB1_16;
	ld.global.f32 	%f8, [%rd1+516];
	st.shared.f32 	[%r4+84], %f8;
$L__BB1_16:
	setp.gt.u32 	%p40, %r15, 61;
	or.pred  	%p42, %p35, %p40;
	@%p42 bra 	$L__BB1_18;
	ld.global.f32 	%f9, [%rd1+520];
	st.shared.f32 	[%r4+88], %f9;
$L__BB1_18:
	setp.gt.u32 	%p43, %r15, 63;
	setp.lt.u32 	%p44, %r11, 64;
	setp.lt.s32 	%p45, %r1, 63;
	and.pred  	%p4, %p45, %p44;
	not.pred 	%p46, %p4;
	or.pred  	%p47, %p46, %p43;
	@%p47 bra 	$L__BB1_20;
	ld.global.f32 	%f10, [%rd1+16384];
	st.shared.f32 	[%r4+400], %f10;
$L__BB1_20:
	setp.gt.u32 	%p48, %r15, 62;
	or.pred  	%p50, %p46, %p48;
	@%p50 bra 	$L__BB1_22;
	ld.global.f32 	%f11, [%rd1+16388];
	st.shared.f32 	[%r4+404], %f11;
$L__BB1_22:
	setp.gt.u32 	%p51, %r15, 61;
	or.pred  	%p53, %p46, %p51;
	@%p53 bra 	$L__BB1_24;
	ld.global.f32 	%f12, [%rd1+16392];
	st.shared.f32 	[%r4+408], %f12;
$L__BB1_24:
	setp.lt.s32 	%p54, %r1, 63;
	setp.lt.u32 	%p55, %r11, 63;
	setp.gt.u32 	%p56, %r15, 63;
	and.pred  	%p5, %p54, %p55;
	not.pred 	%p57, %p5;
	or.pred  	%p58, %p57, %p56;
	@%p58 bra 	$L__BB1_26;
	ld.global.f32 	%f13, [%rd1+16640];
	st.shared.f32 	[%r4+440], %f13;
$L__BB1_26:
	setp.gt.u32 	%p59, %r15, 62;
	or.pred  	%p61, %p57, %p59;
	@%p61 bra 	$L__BB1_28;
	ld.global.f32 	%f14, [%rd1+16644];
	st.shared.f32 	[%r4+444], %f14;
$L__BB1_28:
	setp.gt.u32 	%p62, %r15, 61;
	or.pred  	%p64, %p57, %p62;
	@%p64 bra 	$L__BB1_30;
	ld.global.f32 	%f15, [%rd1+16648];
	st.shared.f32 	[%r4+448], %f15;
$L__BB1_30:
	setp.lt.s32 	%p65, %r1, 63;
	setp.lt.u32 	%p66, %r11, 62;
	setp.gt.u32 	%p67, %r15, 63;
	and.pred  	%p6, %p65, %p66;
	not.pred 	%p68, %p6;
	or.pred  	%p69, %p68, %p67;
	@%p69 bra 	$L__BB1_32;
	ld.global.f32 	%f16, [%rd1+16896];
	st.shared.f32 	[%r4+480], %f16;
$L__BB1_32:
	setp.gt.u32 	%p70, %r15, 62;
	or.pred  	%p72, %p68, %p70;
	@%p72 bra 	$L__BB1_34;
	ld.global.f32 	%f17, [%rd1+16900];
	st.shared.f32 	[%r4+484], %f17;
$L__BB1_34:
	setp.gt.u32 	%p73, %r15, 61;
	or.pred  	%p75, %p68, %p73;
	@%p75 bra 	$L__BB1_36;
	ld.global.f32 	%f18, [%rd1+16904];
	st.shared.f32 	[%r4+488], %f18;
$L__BB1_36:
	setp.gt.u32 	%p76, %r15, 63;
	setp.lt.u32 	%p77, %r11, 64;
	setp.lt.s32 	%p78, %r1, 62;
	and.pred  	%p7, %p78, %p77;
	not.pred 	%p79, %p7;
	or.pred  	%p80, %p79, %p76;
	@%p80 bra 	$L__BB1_38;
	ld.global.f32 	%f19, [%rd1+32768];
	st.shared.f32 	[%r4+800], %f19;
$L__BB1_38:
	setp.gt.u32 	%p81, %r15, 62;
	or.pred  	%p83, %p79, %p81;
	@%p83 bra 	$L__BB1_40;
	ld.global.f32 	%f20, [%rd1+32772];
	st.shared.f32 	[%r4+804], %f20;
$L__BB1_40:
	setp.gt.u32 	%p84, %r15, 61;
	or.pred  	%p86, %p79, %p84;
	@%p86 bra 	$L__BB1_42;
	ld.global.f32 	%f21, [%rd1+32776];
	st.shared.f32 	[%r4+808], %f21;
$L__BB1_42:
	setp.lt.s32 	%p87, %r1, 62;
	setp.lt.u32 	%p88, %r11, 63;
	setp.gt.u32 	%p89, %r15, 63;
	and.pred  	%p8, %p87, %p88;
	not.pred 	%p90, %p8;
	or.pred  	%p91, %p90, %p89;
	@%p91 bra 	$L__BB1_44;
	ld.global.f32 	%f22, [%rd1+33024];
	st.shared.f32 	[%r4+840], %f22;
$L__BB1_44:
	setp.gt.u32 	%p92, %r15, 62;
	or.pred  	%p94, %p90, %p92;
	@%p94 bra 	$L__BB1_46;
	ld.global.f32 	%f23, [%rd1+33028];
	st.shared.f32 	[%r4+844], %f23;
$L__BB1_46:
	setp.gt.u32 	%p95, %r15, 61;
	or.pred  	%p97, %p90, %p95;
	@%p97 bra 	$L__BB1_48;
	ld.global.f32 	%f24, [%rd1+33032];
	st.shared.f32 	[%r4+848], %f24;
$L__BB1_48:
	setp.lt.s32 	%p98, %r1, 62;
	setp.lt.u32 	%p99, %r11, 62;
	setp.gt.u32 	%p100, %r15, 63;
	and.pred  	%p9, %p98, %p99;
	not.pred 	%p101, %p9;
	or.pred  	%p102, %p101, %p100;
	@%p102 bra 	$L__BB1_50;
	ld.global.f32 	%f25, [%rd1+33280];
	st.shared.f32 	[%r4+880], %f25;
$L__BB1_50:
	setp.gt.u32 	%p103, %r15, 62;
	or.pred  	%p105, %p101, %p103;
	@%p105 bra 	$L__BB1_52;
	ld.global.f32 	%f26, [%rd1+33284];
	st.shared.f32 	[%r4+884], %f26;
$L__BB1_52:
	setp.gt.u32 	%p106, %r15, 61;
	or.pred  	%p108, %p101, %p106;
	@%p108 bra 	$L__BB1_54;
	ld.global.f32 	%f27, [%rd1+33288];
	st.shared.f32 	[%r4+888], %f27;
$L__BB1_54:
	bar.sync 	0;
	max.u32 	%r20, %r1, %r11;
	max.u32 	%r21, %r20, %r15;
	setp.gt.u32 	%p109, %r21, 61;
	@%p109 bra 	$L__BB1_56;
	ld.shared.f32 	%f28, [%r4+44];
	ld.shared.f32 	%f29, [%r4+844];
	add.f32 	%f30, %f28, %f29;
	ld.shared.f32 	%f31, [%r4+404];
	add.f32 	%f32, %f30, %f31;
	ld.shared.f32 	%f33, [%r4+484];
	add.f32 	%f34, %f32, %f33;
	ld.shared.f32 	%f35, [%r4+440];
	add.f32 	%f36, %f34, %f35;
	ld.shared.f32 	%f37, [%r4+448];
	add.f32 	%f38, %f36, %f37;
	cvt.f64.f32 	%fd1, %f38;
	mul.f64 	%fd2, %fd1, 0d3FE999999999999A;
	cvt.rn.f32.f64 	%f39, %fd2;
	add.s32 	%r22, %r1, 1;
	cvta.to.global.u64 	%rd10, %rd2;
	mul.wide.u32 	%rd11, %r22, 16384;
	add.s64 	%rd12, %rd10, %rd11;
	add.s64 	%rd14, %rd12, %rd7;
	add.s64 	%rd16, %rd14, %rd9;
	st.global.f32 	[%rd16+260], %f39;
$L__BB1_56:
	ret;

}


// ===== COMPILED SASS (sm_100) =====

	.target	sm_100

	.elftype	@"ET_EXEC"


//--------------------- .note.nv.tkinfo           --------------------------
	.section	.note.nv.tkinfo,"",@"SHT_NOTE"
	.sectionflags	@"SHF_NOTE_NV_TKINFO"
	.tkinfo
        /*0018*/ 	.word	0x00000002
        /*0030*/ 	.string	""
        /*0030*/ 	.string	"ptxas"
        /*0030*/ 	.string	"Cuda compilation tools, release 13.0, V13.0.88"
        /*0030*/ 	.string	"Build cuda_13.0.r13.0/compiler.36424714_0"
        /*0030*/ 	.string	"-arch sm_100 -m 64 "



//--------------------- .note.nv.cuinfo           --------------------------
	.section	.note.nv.cuinfo,"",@"SHT_NOTE"
	.sectionflags	@"SHF_NOTE_NV_CUINFO"
        /*0018*/ 	.short	0x0002
        /*001a*/ 	.short	0x0064
        /*001c*/ 	.short	0x0082
	.zero		2


//--------------------- .nv.info                  --------------------------
	.section	.nv.info,"",@"SHT_CUDA_INFO"
	.align	4


	//----- nvinfo : EIATTR_REGCOUNT
	.align		4
        /*0000*/ 	.byte	0x04, 0x2f
        /*0002*/ 	.short	(.L_10 - .L_9)
	.align		4
.L_9:
        /*0004*/ 	.word	index@(_Z16non_tile_computePA64_A64_fS1_)
        /*0008*/ 	.word	0x00000014


	//----- nvinfo : EIATTR_FRAME_SIZE
	.align		4
.L_10:
        /*000c*/ 	.byte	0x04, 0x11
        /*000e*/ 	.short	(.L_12 - .L_11)
	.align		4
.L_11:
        /*0010*/ 	.word	index@(_Z16non_tile_computePA64_A64_fS1_)
        /*0014*/ 	.word	0x00000000


	//----- nvinfo : EIATTR_REGCOUNT
	.align		4
.L_12:
        /*0018*/ 	.byte	0x04, 0x2f
        /*001a*/ 	.short	(.L_14 - .L_13)
	.align		4
.L_13:
        /*001c*/ 	.word	index@(_Z12tile_computePA64_A64_fS1_)
        /*0020*/ 	.word	0x0000001a


	//----- nvinfo : EIATTR_FRAME_SIZE
	.align		4
.L_14:
        /*0024*/ 	.byte	0x04, 0x11
        /*0026*/ 	.short	(.L_16 - .L_15)
	.align		4
.L_15:
        /*0028*/ 	.word	index@(_Z12tile_computePA64_A64_fS1_)
        /*002c*/ 	.word	0x00000000


	//----- nvinfo : EIATTR_MIN_STACK_SIZE
	.align		4
.L_16:
        /*0030*/ 	.byte	0x04, 0x12
        /*0032*/ 	.short	(.L_18 - .L_17)
	.align		4
.L_17:
        /*0034*/ 	.word	index@(_Z12tile_computePA64_A64_fS1_)
        /*0038*/ 	.word	0x00000000


	//----- nvinfo : EIATTR_MIN_STACK_SIZE
	.align		4
.L_18:
        /*003c*/ 	.byte	0x04, 0x12
        /*003e*/ 	.short	(.L_20 - .L_19)
	.align		4
.L_19:
        /*0040*/ 	.word	index@(_Z16non_tile_computePA64_A64_fS1_)
        /*0044*/ 	.word	0x00000000
.L_20:


//--------------------- .nv.compat                --------------------------
	.section	.nv.compat,"",@"SHT_CUDA_COMPAT_INFO"
	.align	4
        /*0000*/ 	.byte	0x02, 0x09, 0x00, 0x00, 0x02, 0x02, 0x01, 0x00, 0x02, 0x05, 0x05, 0x00, 0x03, 0x07, 0x01, 0x01
        /*0010*/ 	.byte	0x02, 0x03, 0x00, 0x00, 0x02, 0x06, 0x01, 0x00, 0x04, 0x0b, 0x08, 0x00, 0x01, 0x00, 0x00, 0x00
        /*0020*/ 	.byte	0x00, 0x00, 0x00, 0x00


//--------------------- .nv.info._Z12tile_computePA64_A64_fS1_ --------------------------
	.section	.nv.info._Z12tile_computePA64_A64_fS1_,"",@"SHT_CUDA_INFO"
	.sectionflags	@""
	.align	4


	//----- nvinfo : EIATTR_CUDA_API_VERSION
	.align		4
        /*0000*/ 	.byte	0x04, 0x37
        /*0002*/ 	.short	(.L_22 - .L_21)
.L_21:
        /*0004*/ 	.word	0x00000082


	//----- nvinfo : EIATTR_KPARAM_INFO
	.align		4
.L_22:
        /*0008*/ 	.byte	0x04, 0x17
        /*000a*/ 	.short	(.L_24 - .L_23)
.L_23:
        /*000c*/ 	.word	0x00000000
        /*0010*/ 	.short	0x0001
        /*0012*/ 	.short	0x0008
        /*0014*/ 	.byte	0x00, 0xf5, 0x21, 0x00


	//----- nvinfo : EIATTR_KPARAM_INFO
	.align		4
.L_24:
        /*0018*/ 	.byte	0x04, 0x17
        /*001a*/ 	.short	(.L_26 - .L_25)
.L_25:
        /*001c*/ 	.word	0x00000000
        /*0020*/ 	.short	0x0000
        /*0022*/ 	.short	0x0000
        /*0024*/ 	.byte	0x00, 0xf5, 0x21, 0x00


	//----- nvinfo : EIATTR_SPARSE_MMA_MASK
	.align		4
.L_26:
        /*0028*/ 	.byte	0x03, 0x50
        /*002a*/ 	.short	0x0000


	//----- nvinfo : EIATTR_MAXREG_COUNT
	.align		4
        /*002c*/ 	.byte	0x03, 0x1b
        /*002e*/ 	.short	0x00ff


	//----- nvinfo : EIATTR_NUM_BARRIERS
	.align		4
        /*0030*/ 	.byte	0x02, 0x4c
        /*0032*/ 	.byte	0x01
	.zero		1


	//----- nvinfo : EIATTR_MERCURY_ISA_VERSION
	.align		4
        /*0034*/ 	.byte	0x03, 0x5f
        /*0036*/ 	.short	0x0101


	//----- nvinfo : EIATTR_VRC_CTA_INIT_COUNT
	.align		4
        /*0038*/ 	.byte	0x02, 0x4a
	.zero		1
	.zero		1


	//----- nvinfo : EIATTR_EXIT_INSTR_OFFSETS
	.align		4
        /*003c*/ 	.byte	0x04, 0x1c
        /*003e*/ 	.short	(.L_28 - .L_27)


	//   ....[0]....
.L_27:
        /*0040*/ 	.word	0x00000780


	//   ....[1]....
        /*0044*/ 	.word	0x000008f0


	//----- nvinfo : EIATTR_CBANK_PARAM_SIZE
	.align		4
.L_28:
        /*0048*/ 	.byte	0x03, 0x19
        /*004a*/ 	.short	0x0010


	//----- nvinfo : EIATTR_PARAM_CBANK
	.align		4
        /*004c*/ 	.byte	0x04, 0x0a
        /*004e*/ 	.short	(.L_30 - .L_29)
	.align		4
.L_29:
        /*0050*/ 	.word	index@(.nv.constant0._Z12tile_computePA64_A64_fS1_)
        /*0054*/ 	.short	0x0380
        /*0056*/ 	.short	0x0010


	//----- nvinfo : EIATTR_SW_WAR
	.align		4
.L_30:
        /*0058*/ 	.byte	0x04, 0x36
        /*005a*/ 	.short	(.L_32 - .L_31)
.L_31:
        /*005c*/ 	.word	0x00000008
.L_32:


//--------------------- .nv.info._Z16non_tile_computePA64_A64_fS1_ --------------------------
	.section	.nv.info._Z16non_tile_computePA64_A64_fS1_,"",@"SHT_CUDA_INFO"
	.sectionflags	@""
	.align	4


	//----- nvinfo : EIATTR_CUDA_API_VERSION
	.align		4
        /*0000*/ 	.byte	0x04, 0x37
        /*0002*/ 	.short	(.L_34 - .L_33)
.L_33:
        /*0004*/ 	.word	0x00000082


	//----- nvinfo : EIATTR_KPARAM_INFO
	.align		4
.L_34:
        /*0008*/ 	.byte	0x04, 0x17
        /*000a*/ 	.short	(.L_36 - .L_35)
.L_35:
        /*000c*/ 	.word	0x00000000
        /*0010*/ 	.short	0x0001
        /*0012*/ 	.short	0x0008
        /*0014*/ 	.byte	0x00, 0xf5, 0x21, 0x00


	//----- nvinfo : EIATTR_KPARAM_INFO
	.align		4
.L_36:
        /*0018*/ 	.byte	0x04, 0x17
        /*001a*/ 	.short	(.L_38 - .L_37)
.L_37:
        /*001c*/ 	.word	0x00000000
        /*0020*/ 	.short	0x0000
        /*0022*/ 	.short	0x0000
        /*0024*/ 	.byte	0x00, 0xf5, 0x21, 0x00


	//----- nvinfo : EIATTR_SPARSE_MMA_MASK
	.align		4
.L_38:
        /*0028*/ 	.byte	0x03, 0x50
        /*002a*/ 	.short	0x0000


	//----- nvinfo : EIATTR_MAXREG_COUNT
	.align		4
        /*002c*/ 	.byte	0x03, 0x1b
        /*002e*/ 	.short	0x00ff


	//----- nvinfo : EIATTR_MERCURY_ISA_VERSION
	.align		4
        /*0030*/ 	.byte	0x03, 0x5f
        /*0032*/ 	.short	0x0101


	//----- nvinfo : EIATTR_VRC_CTA_INIT_COUNT
	.align		4
        /*0034*/ 	.byte	0x02, 0x4a
	.zero		1
	.zero		1


	//----- nvinfo : EIATTR_EXIT_INSTR_OFFSETS
	.align		4
        /*0038*/ 	.byte	0x04, 0x1c
        /*003a*/ 	.short	(.L_40 - .L_39)


	//   ....[0]....
.L_39:
        /*003c*/ 	.word	0x00000120


	//   ....[1]....
        /*0040*/ 	.word	0x00000330


	//----- nvinfo : EIATTR_CBANK_PARAM_SIZE
	.align		4
.L_40:
        /*0044*/ 	.byte	0x03, 0x19
        /*0046*/ 	.short	0x0010


	//----- nvinfo : EIATTR_PARAM_CBANK
	.align		4
        /*0048*/ 	.byte	0x04, 0x0a
        /*004a*/ 	.short	(.L_42 - .L_41)
	.align		4
.L_41:
        /*004c*/ 	.word	index@(.nv.constant0._Z16non_tile_computePA64_A64_fS1_)
        /*0050*/ 	.short	0x0380
        /*0052*/ 	.short	0x0010


	//----- nvinfo : EIATTR_SW_WAR
	.align		4
.L_42:
        /*0054*/ 	.byte	0x04, 0x36
        /*0056*/ 	.short	(.L_44 - .L_43)
.L_43:
        /*0058*/ 	.word	0x00000008
.L_44:


//--------------------- .nv.callgraph             --------------------------
	.section	.nv.callgraph,"",@"SHT_CUDA_CALLGRAPH"
	.align	4
	.sectionentsize	8
	.align		4
        /*0000*/ 	.word	0x00000000
	.align		4
        /*0004*/ 	.word	0xffffffff
	.align		4
        /*0008*/ 	.word	0x00000000
	.align		4
        /*000c*/ 	.word	0xfffffffe
	.align		4
        /*0010*/ 	.word	0x00000000
	.align		4
        /*0014*/ 	.word	0xfffffffd
	.align		4
        /*0018*/ 	.word	0x00000000
	.align		4
        /*001c*/ 	.word	0xfffffffc


//--------------------- .nv.constant4             --------------------------
	.section	.nv.constant4,"a",@progbits
	.align	8
	.align		8
.nv.constant4:
        /*0000*/ 	.dword	precalc_xorwow_matrix
	.align		8
        /*0008*/ 	.dword	precalc_xorwow_offset_matrix
	.align		8
        /*0010*/ 	.dword	mrg32k3aM1
	.align		8
        /*0018*/ 	.dword	mrg32k3aM2
	.align		8
        /*0020*/ 	.dword	mrg32k3aM1SubSeq
	.align		8
        /*0028*/ 	.dword	mrg32k3aM2SubSeq
	.align		8
        /*0030*/ 	.dword	mrg32k3aM1Seq
	.align		8
        /*0038*/ 	.dword	mrg32k3aM2Seq


//--------------------- .nv.constant3             --------------------------
	.section	.nv.constant3,"a",@progbits
	.align	8
.nv.constant3:
	.type		__cr_lgamma_table,@object
	.size		__cr_lgamma_table,(.L_8 - __cr_lgamma_table)
__cr_lgamma_table:
        /*0000*/ 	.byte	0x00, 0x00, 0x00, 0x00, 0x00, 0x00, 0x00, 0x00, 0x00, 0x00, 0x00, 0x00, 0x00, 0x00, 0x00, 0x00
        /*0010*/ 	.byte	0xef, 0x39, 0xfa, 0xfe, 0x42, 0x2e, 0xe6, 0x3f, 0x02, 0x20, 0x2a, 0xfa, 0x0b, 0xab, 0xfc, 0x3f
        /*0020*/ 	.byte	0xf9, 0x2c, 0x92, 0x7c, 0xa7, 0x6c, 0x09, 0x40, 0xc9, 0x79, 0x44, 0x3c, 0x64, 0x26, 0x13, 0x40
        /*0030*/ 	.byte	0xca, 0x01, 0xcf, 0x3a, 0x27, 0x51, 0x1a, 0x40, 0x30, 0xcc, 0x2d, 0xf3, 0xe1, 0x0c, 0x21, 0x40
        /*0040*/ 	.byte	0x0d, 0xb7, 0xfc, 0x82, 0x8e, 0x35, 0x25, 0x40
.L_8:


//--------------------- .text._Z12tile_computePA64_A64_fS1_ --------------------------
	.section	.text._Z12tile_computePA64_A64_fS1_,"ax",@progbits
	.align	128
        .global         _Z12tile_computePA64_A64_fS1_
        .type           _Z12tile_computePA64_A64_fS1_,@function
        .size           _Z12tile_computePA64_A64_fS1_,(.L_x_2 - _Z12tile_computePA64_A64_fS1_)
        .other          _Z12tile_computePA64_A64_fS1_,@"STO_CUDA_ENTRY STV_DEFAULT"
_Z12tile_computePA64_A64_fS1_:
.text._Z12tile_computePA64_A64_fS1_:
[----:B------:R-:W-:Y:S01]  /*0000*/  LDC R1, c[0x0][0x37c] ;  /* 0x0000df00ff017b82 */ /* 0x000fe20000000800 */
[----:B------:R-:W0:Y:S07]  /*0010*/  S2R R23, SR_TID.Y ;  /* 0x0000000000177919 */ /* 0x000e2e0000002200 */
[----:B------:R-:W1:Y:S01]  /*0020*/  LDC R2, c[0x0][0x360] ;  /* 0x0000d800ff027b82 */ /* 0x000e620000000800 */
[----:B------:R-:W1:Y:S01]  /*0030*/  S2R R21, SR_TID.X ;  /* 0x0000000000157919 */ /* 0x000e620000002100 */
[----:B------:R-:W2:Y:S06]  /*0040*/  S2R R8, SR_TID.Z ;  /* 0x0000000000087919 */ /* 0x000eac0000002300 */
[----:B------:R-:W0:Y:S08]  /*0050*/  S2UR UR5, SR_CTAID.Y ;  /* 0x00000000000579c3 */ /* 0x000e300000002600 */
[----:B------:R-:W0:Y:S08]  /*0060*/  LDC R0, c[0x0][0x364] ;  /* 0x0000d900ff007b82 */ /* 0x000e300000000800 */
[----:B------:R-:W1:Y:S08]  /*0070*/  S2UR UR4, SR_CTAID.X ;  /* 0x00000000000479c3 */ /* 0x000e700000002500 */
[----:B------:R-:W2:Y:S08]  /*0080*/  S2UR UR6, SR_CTAID.Z ;  /* 0x00000000000679c3 */ /* 0x000eb00000002700 */
[----:B------:R-:W2:Y:S01]  /*0090*/  LDC R3, c[0x0][0x368] ;  /* 0x0000da00ff037b82 */ /* 0x000ea20000000800 */
[----:B0-----:R-:W-:-:S05]  /*00a0*/  IMAD R0, R0, UR5, R23 ;  /* 0x0000000500007c24 */ /* 0x001fca000f8e0217 */
[----:B------:R-:W-:Y:S02]  /*00b0*/  ISETP.GE.U32.AND P1, PT, R0, 0x40, PT ;  /* 0x000000400000780c */ /* 0x000fe40003f26070 */
[----:B------:R-:W0:Y:S01]  /*00c0*/  LDC.64 R4, c[0x0][0x380] ;  /* 0x0000e000ff047b82 */ /* 0x000e220000000a00 */
[----:B-1----:R-:W-:Y:S01]  /*00d0*/  IMAD R2, R2, UR4, R21 ;  /* 0x0000000402027c24 */ /* 0x002fe2000f8e0215 */
[----:B------:R-:W1:Y:S04]  /*00e0*/  LDCU.64 UR4, c[0x0][0x358] ;  /* 0x00006b00ff0477ac */ /* 0x000e680008000a00 */
[C---:B------:R-:W-:Y:S02]  /*00f0*/  ISETP.LT.AND P2, PT, R2.reuse, 0x40, !P1 ;  /* 0x000000400200780c */ /* 0x040fe40004f41270 */
[----:B------:R-:W-:Y:S01]  /*0100*/  ISETP.LT.AND P6, PT, R2, 0x3f, !P1 ;  /* 0x0000003f0200780c */ /* 0x000fe20004fc1270 */
[----:B--2---:R-:W-:-:S05]  /*0110*/  IMAD R3, R3, UR6, R8 ;  /* 0x0000000603037c24 */ /* 0x004fca000f8e0208 */
[C---:B------:R-:W-:Y:S02]  /*0120*/  ISETP.GT.U32.OR P0, PT, R3.reuse, 0x3f, !P2 ;  /* 0x0000003f0300780c */ /* 0x040fe40005704470 */
[C---:B------:R-:W-:Y:S01]  /*0130*/  ISETP.GT.U32.OR P3, PT, R3.reuse, 0x3e, !P2 ;  /* 0x0000003e0300780c */ /* 0x040fe20005764470 */
[----:B0-----:R-:W-:Y:S01]  /*0140*/  IMAD.WIDE R4, R2, 0x4000, R4 ;  /* 0x0000400002047825 */ /* 0x001fe200078e0204 */
[C---:B------:R-:W-:Y:S02]  /*0150*/  ISETP.GT.U32.OR P2, PT, R3.reuse, 0x3d, !P2 ;  /* 0x0000003d0300780c */ /* 0x040fe40005744470 */
[C---:B------:R-:W-:Y:S02]  /*0160*/  ISETP.GT.U32.OR P4, PT, R3.reuse, 0x3f, !P6 ;  /* 0x0000003f0300780c */ /* 0x040fe40007784470 */
[C---:B------:R-:W-:Y:S01]  /*0170*/  ISETP.GT.U32.OR P5, PT, R3.reuse, 0x3e, !P6 ;  /* 0x0000003e0300780c */ /* 0x040fe200077a4470 */
[----:B------:R-:W-:Y:S01]  /*0180*/  IMAD.WIDE.U32 R4, R0, 0x100, R4 ;  /* 0x0000010000047825 */ /* 0x000fe200078e0004 */
[----:B------:R-:W-:-:S03]  /*0190*/  ISETP.GT.U32.OR P6, PT, R3, 0x3d, !P6 ;  /* 0x0000003d0300780c */ /* 0x000fc600077c4470 */
[----:B------:R-:W-:-:S05]  /*01a0*/  IMAD.WIDE.U32 R4, R3, 0x4, R4 ;  /* 0x0000000403047825 */ /* 0x000fca00078e0004 */
[----:B-1----:R-:W2:Y:S04]  /*01b0*/  @!P0 LDG.E R7, desc[UR4][R4.64] ;  /* 0x0000000404078981 */ /* 0x002ea8000c1e1900 */
[----:B------:R-:W3:Y:S04]  /*01c0*/  @!P3 LDG.E R9, desc[UR4][R4.64+0x4] ;  /* 0x000004040409b981 */ /* 0x000ee8000c1e1900 */
[----:B------:R-:W4:Y:S04]  /*01d0*/  @!P2 LDG.E R11, desc[UR4][R4.64+0x8] ;  /* 0x00000804040ba981 */ /* 0x000f28000c1e1900 */
[----:B------:R-:W5:Y:S04]  /*01e0*/  @!P4 LDG.E R13, desc[UR4][R4.64+0x4000] ;  /* 0x00400004040dc981 */ /* 0x000f68000c1e1900 */
[----:B------:R-:W5:Y:S04]  /*01f0*/  @!P6 LDG.E R17, desc[UR4][R4.64+0x4008] ;  /* 0x004008040411e981 */ /* 0x000f68000c1e1900 */
[----:B------:R-:W5:Y:S01]  /*0200*/  @!P5 LDG.E R15, desc[UR4][R4.64+0x4004] ;  /* 0x00400404040fd981 */ /* 0x000f62000c1e1900 */
[----:B------:R-:W0:Y:S01]  /*0210*/  S2R R19, SR_CgaCtaId ;  /* 0x0000000000137919 */ /* 0x000e220000008800 */
[----:B------:R-:W-:-:S02]  /*0220*/  MOV R6, 0x400 ;  /* 0x0000040000067802 */ /* 0x000fc40000000f00 */
[----:B------:R-:W-:Y:S02]  /*0230*/  ISETP.LT.AND P1, PT, R2, 0x3e, !P1 ;  /* 0x0000003e0200780c */ /* 0x000fe40004f21270 */
[----:B0-----:R-:W-:-:S05]  /*0240*/  LEA R6, R19, R6, 0x18 ;  /* 0x0000000613067211 */ /* 0x001fca00078ec0ff */
[----:B------:R-:W-:-:S04]  /*0250*/  IMAD R6, R21, 0x190, R6 ;  /* 0x0000019015067824 */ /* 0x000fc800078e0206 */
[----:B------:R-:W-:-:S04]  /*0260*/  IMAD R6, R23, 0x28, R6 ;  /* 0x0000002817067824 */ /* 0x000fc800078e0206 */
[----:B------:R-:W-:-:S05]  /*0270*/  IMAD R6, R8, 0x4, R6 ;  /* 0x0000000408067824 */ /* 0x000fca00078e0206 */
[----:B--2---:R-:W-:Y:S01]  /*0280*/  @!P0 STS [R6], R7 ;  /* 0x0000000706008388 */ /* 0x004fe20000000800 */
[----:B------:R-:W-:-:S03]  /*0290*/  ISETP.GE.U32.AND P0, PT, R0, 0x3f, PT ;  /* 0x0000003f0000780c */ /* 0x000fc60003f06070 */
[----:B---3--:R0:W-:Y:S01]  /*02a0*/  @!P3 STS [R6+0x4], R9 ;  /* 0x000004090600b388 */ /* 0x0081e20000000800 */
[----:B------:R-:W-:-:S03]  /*02b0*/  ISETP.GT.U32.OR P3, PT, R3, 0x3f, !P1 ;  /* 0x0000003f0300780c */ /* 0x000fc60004f64470 */
[----:B----4-:R1:W-:Y:S01]  /*02c0*/  @!P2 STS [R6+0x8], R11 ;  /* 0x0000080b0600a388 */ /* 0x0103e20000000800 */
[----:B------:R-:W-:-:S03]  /*02d0*/  ISETP.LT.AND P2, PT, R2, 0x40, !P0 ;  /* 0x000000400200780c */ /* 0x000fc60004741270 */
[----:B-----5:R2:W-:Y:S01]  /*02e0*/  @!P4 STS [R6+0x190], R13 ;  /* 0x0001900d0600c388 */ /* 0x0205e20000000800 */
[C---:B------:R-:W-:Y:S02]  /*02f0*/  ISETP.GT.U32.OR P4, PT, R3.reuse, 0x3e, !P1 ;  /* 0x0000003e0300780c */ /* 0x040fe40004f84470 */
[C---:B------:R-:W-:Y:S01]  /*0300*/  ISETP.GT.U32.OR P1, PT, R3.reuse, 0x3d, !P1 ;  /* 0x0000003d0300780c */ /* 0x040fe20004f24470 */
[----:B------:R-:W-:Y:S01]  /*0310*/  @!P6 STS [R6+0x198], R17 ;  /* 0x000198110600e388 */ /* 0x000fe20000000800 */
[----:B------:R-:W-:-:S03]  /*0320*/  ISETP.GT.U32.OR P6, PT, R3, 0x3e, !P2 ;  /* 0x0000003e0300780c */ /* 0x000fc600057c4470 */
[----:B------:R3:W-:Y:S01]  /*0330*/  @!P5 STS [R6+0x194], R15 ;  /* 0x0001940f0600d388 */ /* 0x0007e20000000800 */
[C---:B------:R-:W-:Y:S02]  /*0340*/  ISETP.GT.U32.OR P5, PT, R3.reuse, 0x3f, !P2 ;  /* 0x0000003f0300780c */ /* 0x040fe400057a4470 */
[----:B------:R-:W-:Y:S01]  /*0350*/  ISETP.GT.U32.OR P2, PT, R3, 0x3d, !P2 ;  /* 0x0000003d0300780c */ /* 0x000fe20005744470 */
[----:B------:R-:W4:Y:S04]  /*0360*/  @!P3 LDG.E R19, desc[UR4][R4.64+0x8000] ;  /* 0x008000040413b981 */ /* 0x000f28000c1e1900 */
[----:B------:R-:W5:Y:S04]  /*0370*/  @!P4 LDG.E R21, desc[UR4][R4.64+0x8004] ;  /* 0x008004040415c981 */ /* 0x000f68000c1e1900 */
[----:B------:R-:W2:Y:S04]  /*0380*/  @!P1 LDG.E R23, desc[UR4][R4.64+0x8008] ;  /* 0x0080080404179981 */ /* 0x000ea8000c1e1900 */
[----:B0-----:R-:W3:Y:S04]  /*0390*/  @!P6 LDG.E R9, desc[UR4][R4.64+0x104] ;  /* 0x000104040409e981 */ /* 0x001ee8000c1e1900 */
[----:B------:R-:W3:Y:S04]  /*03a0*/  @!P5 LDG.E R7, desc[UR4][R4.64+0x100] ;  /* 0x000100040407d981 */ /* 0x000ee8000c1e1900 */
[----:B-1----:R-:W3:Y:S04]  /*03b0*/  @!P2 LDG.E R11, desc[UR4][R4.64+0x108] ;  /* 0x00010804040ba981 */ /* 0x002ee8000c1e1900 */
[----:B----4-:R-:W-:Y:S01]  /*03c0*/  @!P3 STS [R6+0x320], R19 ;  /* 0x000320130600b388 */ /* 0x010fe20000000800 */
[----:B------:R-:W-:-:S03]  /*03d0*/  ISETP.GE.U32.AND P3, PT, R0, 0x3e, PT ;  /* 0x0000003e0000780c */ /* 0x000fc60003f66070 */
[----:B-----5:R-:W-:Y:S01]  /*03e0*/  @!P4 STS [R6+0x324], R21 ;  /* 0x000324150600c388 */ /* 0x020fe20000000800 */
[----:B------:R-:W-:-:S03]  /*03f0*/  ISETP.LT.AND P4, PT, R2, 0x40, !P3 ;  /* 0x000000400200780c */ /* 0x000fc60005f81270 */
[----:B--2---:R-:W-:Y:S01]  /*0400*/  @!P1 STS [R6+0x328], R23 ;  /* 0x0003281706009388 */ /* 0x004fe20000000800 */
[----:B------:R-:W-:-:S03]  /*0410*/  ISETP.GT.U32.OR P1, PT, R3, 0x3f, !P4 ;  /* 0x0000003f0300780c */ /* 0x000fc60006724470 */
[----:B---3--:R-:W-:Y:S01]  /*0420*/  @!P6 STS [R6+0x2c], R9 ;  /* 0x00002c090600e388 */ /* 0x008fe20000000800 */
[----:B------:R-:W-:-:S03]  /*0430*/  ISETP.LT.AND P6, PT, R2, 0x3f, !P0 ;  /* 0x0000003f0200780c */ /* 0x000fc600047c1270 */
[----:B------:R0:W-:Y:S01]  /*0440*/  @!P5 STS [R6+0x28], R7 ;  /* 0x000028070600d388 */ /* 0x0001e20000000800 */
[C---:B------:R-:W-:Y:S02]  /*0450*/  ISETP.GT.U32.OR P5, PT, R3.reuse, 0x3e, !P4 ;  /* 0x0000003e0300780c */ /* 0x040fe400067a4470 */
[C---:B------:R-:W-:Y:S01]  /*0460*/  ISETP.GT.U32.OR P4, PT, R3.reuse, 0x3d, !P4 ;  /* 0x0000003d0300780c */ /* 0x040fe20006784470 */
[----:B------:R-:W-:Y:S01]  /*0470*/  @!P2 STS [R6+0x30], R11 ;  /* 0x0000300b0600a388 */ /* 0x000fe20000000800 */
[----:B------:R-:W-:-:S03]  /*0480*/  ISETP.GT.U32.OR P2, PT, R3, 0x3f, !P6 ;  /* 0x0000003f0300780c */ /* 0x000fc60007744470 */
[----:B------:R-:W2:Y:S06]  /*0490*/  @!P1 LDG.E R13, desc[UR4][R4.64+0x200] ;  /* 0x00020004040d9981 */ /* 0x000eac000c1e1900 */
[----:B------:R-:W3:Y:S04]  /*04a0*/  @!P5 LDG.E R15, desc[UR4][R4.64+0x204] ;  /* 0x00020404040fd981 */ /* 0x000ee8000c1e1900 */
[----:B------:R-:W4:Y:S04]  /*04b0*/  @!P4 LDG.E R17, desc[UR4][R4.64+0x208] ;  /* 0x000208040411c981 */ /* 0x000f28000c1e1900 */
[----:B0-----:R-:W5:Y:S04]  /*04c0*/  @!P2 LDG.E R7, desc[UR4][R4.64+0x4100] ;  /* 0x004100040407a981 */ /* 0x001f68000c1e1900 */
[----:B--2---:R0:W-:Y:S01]  /*04d0*/  @!P1 STS [R6+0x50], R13 ;  /* 0x0000500d06009388 */ /* 0x0041e20000000800 */
[----:B------:R-:W-:-:S03]  /*04e0*/  ISETP.LT.AND P1, PT, R2, 0x3f, !P3 ;  /* 0x0000003f0200780c */ /* 0x000fc60005f21270 */
[----:B---3--:R1:W-:Y:S01]  /*04f0*/  @!P5 STS [R6+0x54], R15 ;  /* 0x0000540f0600d388 */ /* 0x0083e20000000800 */
[----:B------:R-:W-:-:S03]  /*0500*/  ISETP.GT.U32.OR P5, PT, R3, 0x3f, !P1 ;  /* 0x0000003f0300780c */ /* 0x000fc60004fa4470 */
[----:B----4-:R-:W-:Y:S01]  /*0510*/  @!P4 STS [R6+0x58], R17 ;  /* 0x000058110600c388 */ /* 0x010fe20000000800 */
[C---:B------:R-:W-:Y:S02]  /*0520*/  ISETP.GT.U32.OR P4, PT, R3.reuse, 0x3e, !P6 ;  /* 0x0000003e0300780c */ /* 0x040fe40007784470 */
[C---:B------:R-:W-:Y:S01]  /*0530*/  ISETP.GT.U32.OR P6, PT, R3.reuse, 0x3d, !P6 ;  /* 0x0000003d0300780c */ /* 0x040fe200077c4470 */
[----:B-----5:R2:W-:Y:S01]  /*0540*/  @!P2 STS [R6+0x1b8], R7 ;  /* 0x0001b8070600a388 */ /* 0x0205e20000000800 */
[----:B------:R-:W-:-:S05]  /*0550*/  ISETP.GT.U32.OR P2, PT, R3, 0x3e, !P1 ;  /* 0x0000003e0300780c */ /* 0x000fca0004f44470 */
[----:B0-----:R-:W3:Y:S04]  /*0560*/  @!P5 LDG.E R13, desc[UR4][R4.64+0x4200] ;  /* 0x00420004040dd981 */ /* 0x001ee8000c1e1900 */
[----:B------:R-:W4:Y:S04]  /*0570*/  @!P4 LDG.E R9, desc[UR4][R4.64+0x4104] ;  /* 0x004104040409c981 */ /* 0x000f28000c1e1900 */
[----:B------:R-:W5:Y:S04]  /*0580*/  @!P6 LDG.E R11, desc[UR4][R4.64+0x4108] ;  /* 0x00410804040be981 */ /* 0x000f68000c1e1900 */
[----:B-1----:R-:W5:Y:S01]  /*0590*/  @!P2 LDG.E R15, desc[UR4][R4.64+0x4204] ;  /* 0x00420404040fa981 */ /* 0x002f62000c1e1900 */
[----:B------:R-:W-:-:S02]  /*05a0*/  ISETP.LT.AND P0, PT, R2, 0x3e, !P0 ;  /* 0x0000003e0200780c */ /* 0x000fc40004701270 */
[----:B------:R-:W-:Y:S02]  /*05b0*/  ISETP.LT.AND P3, PT, R2, 0x3e, !P3 ;  /* 0x0000003e0200780c */ /* 0x000fe40005f61270 */
[----:B------:R-:W-:-:S13]  /*05c0*/  ISETP.GT.U32.OR P1, PT, R3, 0x3d, !P1 ;  /* 0x0000003d0300780c */ /* 0x000fda0004f24470 */
[----:B--2---:R-:W2:Y:S04]  /*05d0*/  @!P1 LDG.E R7, desc[UR4][R4.64+0x4208] ;  /* 0x0042080404079981 */ /* 0x004ea8000c1e1900 */
[----:B---3--:R-:W-:Y:S01]  /*05e0*/  @!P5 STS [R6+0x1e0], R13 ;  /* 0x0001e00d0600d388 */ /* 0x008fe20000000800 */
[----:B------:R-:W-:-:S03]  /*05f0*/  ISETP.GT.U32.OR P5, PT, R3, 0x3f, !P3 ;  /* 0x0000003f0300780c */ /* 0x000fc60005fa4470 */
[----:B----4-:R-:W-:Y:S01]  /*0600*/  @!P4 STS [R6+0x1bc], R9 ;  /* 0x0001bc090600c388 */ /* 0x010fe20000000800 */
[----:B------:R-:W-:-:S03]  /*0610*/  ISETP.GT.U32.OR P4, PT, R3, 0x3e, !P3 ;  /* 0x0000003e0300780c */ /* 0x000fc60005f84470 */
[----:B-----5:R0:W-:Y:S01]  /*0620*/  @!P6 STS [R6+0x1c0], R11 ;  /* 0x0001c00b0600e388 */ /* 0x0201e20000000800 */
[----:B------:R-:W-:-:S03]  /*0630*/  ISETP.GT.U32.OR P6, PT, R3, 0x3e, !P0 ;  /* 0x0000003e0300780c */ /* 0x000fc600047c4470 */
[----:B------:R1:W-:Y:S01]  /*0640*/  @!P2 STS [R6+0x1e4], R15 ;  /* 0x0001e40f0600a388 */ /* 0x0003e20000000800 */
[C---:B------:R-:W-:Y:S02]  /*0650*/  ISETP.GT.U32.OR P2, PT, R3.reuse, 0x3f, !P0 ;  /* 0x0000003f0300780c */ /* 0x040fe40004744470 */
[C---:B------:R-:W-:Y:S01]  /*0660*/  ISETP.GT.U32.OR P0, PT, R3.reuse, 0x3d, !P0 ;  /* 0x0000003d0300780c */ /* 0x040fe20004704470 */
[----:B------:R-:W3:Y:S01]  /*0670*/  @!P5 LDG.E R17, desc[UR4][R4.64+0x8200] ;  /* 0x008200040411d981 */ /* 0x000ee2000c1e1900 */
[----:B------:R-:W-:-:S05]  /*0680*/  ISETP.GT.U32.OR P3, PT, R3, 0x3d, !P3 ;  /* 0x0000003d0300780c */ /* 0x000fca0005f64470 */
[----:B0-----:R-:W4:Y:S04]  /*0690*/  @!P6 LDG.E R11, desc[UR4][R4.64+0x8104] ;  /* 0x00810404040be981 */ /* 0x001f28000c1e1900 */
[----:B------:R-:W5:Y:S04]  /*06a0*/  @!P2 LDG.E R9, desc[UR4][R4.64+0x8100] ;  /* 0x008100040409a981 */ /* 0x000f68000c1e1900 */
[----:B-1----:R-:W5:Y:S04]  /*06b0*/  @!P4 LDG.E R15, desc[UR4][R4.64+0x8204] ;  /* 0x00820404040fc981 */ /* 0x002f68000c1e1900 */
[----:B------:R-:W5:Y:S04]  /*06c0*/  @!P0 LDG.E R13, desc[UR4][R4.64+0x8108] ;  /* 0x00810804040d8981 */ /* 0x000f68000c1e1900 */
[----:B------:R-:W5:Y:S04]  /*06d0*/  @!P3 LDG.E R19, desc[UR4][R4.64+0x8208] ;  /* 0x008208040413b981 */ /* 0x000f68000c1e1900 */
[----:B--2---:R0:W-:Y:S01]  /*06e0*/  @!P1 STS [R6+0x1e8], R7 ;  /* 0x0001e80706009388 */ /* 0x0041e20000000800 */
[----:B------:R-:W-:-:S04]  /*06f0*/  VIMNMX3.U32 R8, R2, R0, R3, !PT ;  /* 0x000000000208720f */ /* 0x000fc80007800003 */
[----:B------:R-:W-:Y:S01]  /*0700*/  ISETP.GT.U32.AND P1, PT, R8, 0x3d, PT ;  /* 0x0000003d0800780c */ /* 0x000fe20003f24070 */
[----:B---3--:R0:W-:Y:S04]  /*0710*/  @!P5 STS [R6+0x370], R17 ;  /* 0x000370110600d388 */ /* 0x0081e80000000800 */
[----:B----4-:R0:W-:Y:S04]  /*0720*/  @!P6 STS [R6+0x34c], R11 ;  /* 0x00034c0b0600e388 */ /* 0x0101e80000000800 */
[----:B-----5:R0:W-:Y:S04]  /*0730*/  @!P2 STS [R6+0x348], R9 ;  /* 0x000348090600a388 */ /* 0x0201e80000000800 */
[----:B------:R0:W-:Y:S04]  /*0740*/  @!P4 STS [R6+0x374], R15 ;  /* 0x0003740f0600c388 */ /* 0x0001e80000000800 */
[----:B------:R0:W-:Y:S04]  /*0750*/  @!P0 STS [R6+0x350], R13 ;  /* 0x0003500d06008388 */ /* 0x0001e80000000800 */
[----:B------:R0:W-:Y:S01]  /*0760*/  @!P3 STS [R6+0x378], R19 ;  /* 0x000378130600b388 */ /* 0x0001e20000000800 */
[----:B------:R-:W-:Y:S06]  /*0770*/  BAR.SYNC.DEFER_BLOCKING 0x0 ;  /* 0x0000000000007b1d */ /* 0x000fec0000010000 */
[----:B------:R-:W-:Y:S05]  /*0780*/  @P1 EXIT ;  /* 0x000000000000194d */ /* 0x000fea0003800000 */
[----:B------:R-:W-:Y:S01]  /*0790*/  LDS R4, [R6+0x2c] ;  /* 0x00002c0006047984 */ /* 0x000fe20000000800 */
[----:B------:R-:W-:Y:S01]  /*07a0*/  UMOV UR6, 0x9999999a ;  /* 0x9999999a00067882 */ /* 0x000fe20000000000 */
[----:B------:R-:W-:Y:S02]  /*07b0*/  UMOV UR7, 0x3fe99999 ;  /* 0x3fe9999900077882 */ /* 0x000fe40000000000 */
[----:B------:R-:W1:Y:S04]  /*07c0*/  LDS R5, [R6+0x34c] ;  /* 0x00034c0006057984 */ /* 0x000e680000000800 */
[----:B0-----:R-:W0:Y:S04]  /*07d0*/  LDS R7, [R6+0x194] ;  /* 0x0001940006077984 */ /* 0x001e280000000800 */
[----:B------:R-:W2:Y:S04]  /*07e0*/  LDS R9, [R6+0x1e4] ;  /* 0x0001e40006097984 */ /* 0x000ea80000000800 */
[----:B------:R-:W3:Y:S04]  /*07f0*/  LDS R11, [R6+0x1b8] ;  /* 0x0001b800060b7984 */ /* 0x000ee80000000800 */
[----:B------:R-:W4:Y:S01]  /*0800*/  LDS R13, [R6+0x1c0] ;  /* 0x0001c000060d7984 */ /* 0x000f220000000800 */
[----:B-1----:R-:W-:-:S04]  /*0810*/  FADD R4, R4, R5 ;  /* 0x0000000504047221 */ /* 0x002fc80000000000 */
[----:B0-----:R-:W-:Y:S01]  /*0820*/  FADD R4, R4, R7 ;  /* 0x0000000704047221 */ /* 0x001fe20000000000 */
[----:B------:R-:W-:-:S03]  /*0830*/  VIADD R7, R2, 0x1 ;  /* 0x0000000102077836 */ /* 0x000fc60000000000 */
[----:B--2---:R-:W-:Y:S02]  /*0840*/  FADD R4, R4, R9 ;  /* 0x0000000904047221 */ /* 0x004fe40000000000 */
[----:B------:R-:W0:Y:S02]  /*0850*/  LDC.64 R8, c[0x0][0x388] ;  /* 0x0000e200ff087b82 */ /* 0x000e240000000a00 */
[----:B---3--:R-:W-:-:S04]  /*0860*/  FADD R4, R4, R11 ;  /* 0x0000000b04047221 */ /* 0x008fc80000000000 */
[----:B----4-:R-:W-:-:S04]  /*0870*/  FADD R13, R4, R13 ;  /* 0x0000000d040d7221 */ /* 0x010fc80000000000 */
[----:B------:R-:W1:Y:S01]  /*0880*/  F2F.F64.F32 R4, R13 ;  /* 0x0000000d00047310 */ /* 0x000e620000201800 */
[----:B0-----:R-:W-:Y:S01]  /*0890*/  IMAD.WIDE.U32 R6, R7, 0x4000, R8 ;  /* 0x0000400007067825 */ /* 0x001fe200078e0008 */
[----:B-1----:R-:W-:-:S03]  /*08a0*/  DMUL R4, R4, UR6 ;  /* 0x0000000604047c28 */ /* 0x002fc60008000000 */
[----:B------:R-:W-:-:S07]  /*08b0*/  IMAD.WIDE.U32 R6, R0, 0x100, R6 ;  /* 0x0000010000067825 */ /* 0x000fce00078e0006 */
[----:B------:R-:W0:Y:S01]  /*08c0*/  F2F.F32.F64 R5, R4 ;  /* 0x0000000400057310 */ /* 0x000e220000301000 */
[----:B------:R-:W-:-:S05]  /*08d0*/  IMAD.WIDE.U32 R6, R3, 0x4, R6 ;  /* 0x0000000403067825 */ /* 0x000fca00078e0006 */
[----:B0-----:R-:W-:Y:S01]  /*08e0*/  STG.E desc[UR4][R6.64+0x104], R5 ;  /* 0x0001040506007986 */ /* 0x001fe2000c101904 */
[----:B------:R-:W-:Y:S05]  /*08f0*/  EXIT ;  /* 0x000000000000794d */ /* 0x000fea0003800000 */
.L_x_0:
[----:B------:R-:W-:-:S00]  /*0900*/  BRA `(.L_x_0) ;  /* 0xfffffffc00fc7947 */ /* 0x000fc0000383ffff */
[----:B------:R-:W-:-:S00]  /*0910*/  NOP ;  /* 0x0000000000007918 */ /* 0x000fc00000000000 */
        /* <DEDUP_REMOVED lines=14> */
.L_x_2:


//--------------------- .text._Z16non_tile_computePA64_A64_fS1_ --------------------------
	.section	.text._Z16non_tile_computePA64_A64_fS1_,"ax",@progbits
	.align	128
        .global         _Z16non_tile_computePA64_A64_fS1_
        .type           _Z16non_tile_computePA64_A64_fS1_,@function
        .size           _Z16non_tile_computePA64_A64_fS1_,(.L_x_3 - _Z16non_tile_computePA64_A64_fS1_)
        .other          _Z16non_tile_computePA64_A64_fS1_,@"STO_CUDA_ENTRY STV_DEFAULT"
_Z16non_tile_computePA64_A64_fS1_:
.text._Z16non_tile_computePA64_A64_fS1_:
[----:B------:R-:W-:Y:S01]  /*0000*/  LDC R1, c[0x0][0x37c] ;  /* 0x0000df00ff017b82 */ /* 0x000fe20000000800 */
[----:B------:R-:W0:Y:S07]  /*0010*/  S2R R0, SR_TID.X ;  /* 0x0000000000007919 */ /* 0x000e2e0000002100 */
[----:B------:R-:W0:Y:S01]  /*0020*/  LDC R3, c[0x0][0x360] ;  /* 0x0000d800ff037b82 */ /* 0x000e220000000800 */
[----:B------:R-:W1:Y:S01]  /*0030*/  S2R R5, SR_TID.Y ;  /* 0x0000000000057919 */ /* 0x000e620000002200 */
[----:B------:R-:W2:Y:S06]  /*0040*/  S2R R7, SR_TID.Z ;  /* 0x0000000000077919 */ /* 0x000eac0000002300 */
[----:B------:R-:W0:Y:S08]  /*0050*/  S2UR UR4, SR_CTAID.X ;  /* 0x00000000000479c3 */ /* 0x000e300000002500 */
[----:B------:R-:W1:Y:S08]  /*0060*/  LDC R2, c[0x0][0x364] ;  /* 0x0000d900ff027b82 */ /* 0x000e700000000800 */
[----:B------:R-:W1:Y:S08]  /*0070*/  S2UR UR5, SR_CTAID.Y ;  /* 0x00000000000579c3 */ /* 0x000e700000002600 */
[----:B------:R-:W2:Y:S01]  /*0080*/  S2UR UR6, SR_CTAID.Z ;  /* 0x00000000000679c3 */ /* 0x000ea20000002700 */
[----:B0-----:R-:W-:-:S07]  /*0090*/  IMAD R3, R3, UR4, R0 ;  /* 0x0000000403037c24 */ /* 0x001fce000f8e0200 */
[----:B------:R-:W2:Y:S01]  /*00a0*/  LDC R4, c[0x0][0x368] ;  /* 0x0000da00ff047b82 */ /* 0x000ea20000000800 */
[----:B-1----:R-:W-:Y:S01]  /*00b0*/  IMAD R2, R2, UR5, R5 ;  /* 0x0000000502027c24 */ /* 0x002fe2000f8e0205 */
[----:B------:R-:W-:-:S04]  /*00c0*/  IADD3 R5, PT, PT, R3, -0x1, RZ ;  /* 0xffffffff03057810 */ /* 0x000fc80007ffe0ff */
[----:B------:R-:W-:Y:S01]  /*00d0*/  IADD3 R10, PT, PT, R2, -0x1, RZ ;  /* 0xffffffff020a7810 */ /* 0x000fe20007ffe0ff */
[----:B--2---:R-:W-:-:S05]  /*00e0*/  IMAD R0, R4, UR6, R7 ;  /* 0x0000000604007c24 */ /* 0x004fca000f8e0207 */
[----:B------:R-:W-:-:S04]  /*00f0*/  IADD3 R13, PT, PT, R0, -0x1, RZ ;  /* 0xffffffff000d7810 */ /* 0x000fc80007ffe0ff */
[----:B------:R-:W-:-:S04]  /*0100*/  VIMNMX3.U32 R4, R5, R10, R13, !PT ;  /* 0x0000000a0504720f */ /* 0x000fc8000780000d */
[----:B------:R-:W-:-:S13]  /*0110*/  ISETP.GT.U32.AND P0, PT, R4, 0x3d, PT ;  /* 0x0000003d0400780c */ /* 0x000fda0003f04070 */
[----:B------:R-:W-:Y:S05]  /*0120*/  @P0 EXIT ;  /* 0x000000000000094d */ /* 0x000fea0003800000 */
[----:B------:R-:W0:Y:S01]  /*0130*/  LDC.64 R8, c[0x0][0x380] ;  /* 0x0000e000ff087b82 */ /* 0x000e220000000a00 */
[----:B------:R-:W1:Y:S01]  /*0140*/  LDCU.64 UR4, c[0x0][0x358] ;  /* 0x00006b00ff0477ac */ /* 0x000e620008000a00 */
[----:B0-----:R-:W-:-:S04]  /*0150*/  IMAD.WIDE.U32 R4, R5, 0x4000, R8 ;  /* 0x0000400005047825 */ /* 0x001fc800078e0008 */
[----:B------:R-:W-:-:S04]  /*0160*/  IMAD.WIDE.U32 R8, R3, 0x4000, R8 ;  /* 0x0000400003087825 */ /* 0x000fc800078e0008 */
[----:B------:R-:W-:-:S04]  /*0170*/  IMAD.WIDE.U32 R6, R2, 0x100, R4 ;  /* 0x0000010002067825 */ /* 0x000fc800078e0004 */
[----:B------:R-:W-:-:S04]  /*0180*/  IMAD.WIDE.U32 R4, R2, 0x100, R8 ;  /* 0x0000010002047825 */ /* 0x000fc800078e0008 */
[----:B------:R-:W-:-:S04]  /*0190*/  IMAD.WIDE.U32 R10, R10, 0x100, R8 ;  /* 0x000001000a0a7825 */ /* 0x000fc800078e0008 */
[----:B------:R-:W-:-:S04]  /*01a0*/  IMAD.WIDE.U32 R8, R0, 0x4, R6 ;  /* 0x0000000400087825 */ /* 0x000fc800078e0006 */
[C---:B------:R-:W-:Y:S02]  /*01b0*/  IMAD.WIDE.U32 R6, R0.reuse, 0x4, R4 ;  /* 0x0000000400067825 */ /* 0x040fe400078e0004 */
[----:B-1----:R-:W2:Y:S02]  /*01c0*/  LDG.E R8, desc[UR4][R8.64] ;  /* 0x0000000408087981 */ /* 0x002ea4000c1e1900 */
[----:B------:R-:W-:Y:S02]  /*01d0*/  IMAD.WIDE.U32 R10, R0, 0x4, R10 ;  /* 0x00000004000a7825 */ /* 0x000fe400078e000a */
[----:B------:R-:W2:Y:S02]  /*01e0*/  LDG.E R15, desc[UR4][R6.64+0x4000] ;  /* 0x00400004060f7981 */ /* 0x000ea4000c1e1900 */
[----:B------:R-:W-:Y:S02]  /*01f0*/  IMAD.WIDE.U32 R4, R13, 0x4, R4 ;  /* 0x000000040d047825 */ /* 0x000fe400078e0004 */
[----:B------:R-:W3:Y:S04]  /*0200*/  LDG.E R10, desc[UR4][R10.64] ;  /* 0x000000040a0a7981 */ /* 0x000ee8000c1e1900 */
[----:B------:R-:W4:Y:S04]  /*0210*/  LDG.E R12, desc[UR4][R6.64+0x100] ;  /* 0x00010004060c7981 */ /* 0x000f28000c1e1900 */
[----:B------:R-:W5:Y:S04]  /*0220*/  LDG.E R5, desc[UR4][R4.64] ;  /* 0x0000000404057981 */ /* 0x000f68000c1e1900 */
[----:B------:R-:W5:Y:S01]  /*0230*/  LDG.E R17, desc[UR4][R6.64+0x4] ;  /* 0x0000040406117981 */ /* 0x000f62000c1e1900 */
[----:B------:R-:W-:Y:S01]  /*0240*/  UMOV UR6, 0x9999999a ;  /* 0x9999999a00067882 */ /* 0x000fe20000000000 */
[----:B------:R-:W-:Y:S01]  /*0250*/  UMOV UR7, 0x3fe99999 ;  /* 0x3fe9999900077882 */ /* 0x000fe20000000000 */
[----:B--2---:R-:W-:-:S04]  /*0260*/  FADD R15, R8, R15 ;  /* 0x0000000f080f7221 */ /* 0x004fc80000000000 */
[----:B---3--:R-:W-:-:S04]  /*0270*/  FADD R15, R15, R10 ;  /* 0x0000000a0f0f7221 */ /* 0x008fc80000000000 */
[----:B----4-:R-:W-:-:S04]  /*0280*/  FADD R12, R15, R12 ;  /* 0x0000000c0f0c7221 */ /* 0x010fc80000000000 */
[----:B-----5:R-:W-:Y:S02]  /*0290*/  FADD R14, R12, R5 ;  /* 0x000000050c0e7221 */ /* 0x020fe40000000000 */
[----:B------:R-:W0:Y:S02]  /*02a0*/  LDC.64 R12, c[0x0][0x388] ;  /* 0x0000e200ff0c7b82 */ /* 0x000e240000000a00 */
[----:B------:R-:W-:-:S04]  /*02b0*/  FADD R14, R14, R17 ;  /* 0x000000110e0e7221 */ /* 0x000fc80000000000 */
[----:B------:R-:W1:Y:S02]  /*02c0*/  F2F.F64.F32 R8, R14 ;  /* 0x0000000e00087310 */ /* 0x000e640000201800 */
[----:B-1----:R-:W-:Y:S01]  /*02d0*/  DMUL R8, R8, UR6 ;  /* 0x0000000608087c28 */ /* 0x002fe20008000000 */
[----:B0-----:R-:W-:-:S09]  /*02e0*/  IMAD.WIDE.U32 R4, R3, 0x4000, R12 ;  /* 0x0000400003047825 */ /* 0x001fd200078e000c */
[----:B------:R-:W0:Y:S01]  /*02f0*/  F2F.F32.F64 R9, R8 ;  /* 0x0000000800097310 */ /* 0x000e220000301000 */
[----:B------:R-:W-:-:S04]  /*0300*/  IMAD.WIDE.U32 R4, R2, 0x100, R4 ;  /* 0x0000010002047825 */ /* 0x000fc800078e0004 */
[----:B------:R-:W-:-:S05]  /*0310*/  IMAD.WIDE.U32 R4, R0, 0x4, R4 ;  /* 0x0000000400047825 */ /* 0x000fca00078e0004 */
[----:B0-----:R-:W-:Y:S01]  /*0320*/  STG.E desc[UR4][R4.64], R9 ;  /* 0x0000000904007986 */ /* 0x001fe2000c101904 */
[----:B------:R-:W-:Y:S05]  /*0330*/  EXIT ;  /* 0x000000000000794d */ /* 0x000fea0003800000 */
.L_x_1:
        /* <DEDUP_REMOVED lines=12> */
.L_x_3:


//--------------------- .nv.global.init           --------------------------
	.section	.nv.global.init,"aw",@progbits
	.align	4
.nv.global.init:
	.type		mrg32k3aM1SubSeq,@object
	.size		mrg32k3aM1SubSeq,(mrg32k3aM2SubSeq - mrg32k3aM1SubSeq)
mrg32k3aM1SubSeq:
        /*0000*/ 	.byte	0x0b, 0xcc, 0xee, 0x04, 0x73, 0x29, 0x8b, 0x6f, 0xf6, 0x53, 0x03, 0xf6, 0x23, 0xf6, 0xea, 0xda
        /* <DEDUP_REMOVED lines=125> */
	.type		mrg32k3aM2SubSeq,@object
	.size		mrg32k3aM2SubSeq,(mrg32k3aM1 - mrg32k3aM2SubSeq)
mrg32k3aM2SubSeq:
        /* <DEDUP_REMOVED lines=126> */
	.type		mrg32k3aM1,@object
	.size		mrg32k3aM1,(mrg32k3aM1Seq - mrg32k3aM1)
mrg32k3aM1:
        /* <DEDUP_REMOVED lines=144> */
	.type		mrg32k3aM1Seq,@object
	.size		mrg32k3aM1Seq,(mrg32k3aM2 - mrg32k3aM1Seq)
mrg32k3aM1Seq:
        /* <DEDUP_REMOVED lines=144> */
	.type		mrg32k3aM2,@object
	.size		mrg32k3aM2,(mrg32k3aM2Seq - mrg32k3aM2)
mrg32k3aM2:
        /* <DEDUP_REMOVED lines=144> */
	.type		mrg32k3aM2Seq,@object
	.size		mrg32k3aM2Seq,(precalc_xorwow_matrix - mrg32k3aM2Seq)
mrg32k3aM2Seq:
        /* <DEDUP_REMOVED lines=144> */
	.type		precalc_xorwow_matrix,@object
	.size		precalc_xorwow_matrix,(precalc_xorwow_offset_matrix - precalc_xorwow_matrix)
precalc_xorwow_matrix:
        /* <DEDUP_REMOVED lines=6400> */
	.type		precalc_xorwow_offset_matrix,@object
	.size		precalc_xorwow_offset_matrix,(.L_1 - precalc_xorwow_offset_matrix)
precalc_xorwow_offset_matrix:
        /* <DEDUP_REMOVED lines=6400> */
.L_1:


//--------------------- .nv.shared._Z12tile_computePA64_A64_fS1_ --------------------------
	.section	.nv.shared._Z12tile_computePA64_A64_fS1_,"aw",@nobits
	.sectionflags	@""
	.align	4
.nv.shared._Z12tile_computePA64_A64_fS1_:
	.zero		5024


//--------------------- .nv.shared.reserved.0     --------------------------
	.section	.nv.shared.reserved.0,"aw",@nobits
	.weak		__nv_reservedSMEM_offset_0_alias
	.size		__nv_reservedSMEM_offset_0_alias, 0, 64
	.other		__nv_reservedSMEM_offset_0_alias,@"STO_CUDA_RESERVED_SHARED STV_DEFAULT"
__nv_reservedSMEM_offset_0_alias:
	.zero		0
	.zero		64


//--------------------- .nv.constant0._Z12tile_computePA64_A64_fS1_ --------------------------
	.section	.nv.constant0._Z12tile_computePA64_A64_fS1_,"a",@progbits
	.sectionflags	@""
	.align	4
.nv.constant0._Z12tile_computePA64_A64_fS1_:
	.zero		912


//--------------------- .nv.constant0._Z16non_tile_computePA64_A64_fS1_ --------------------------
	.section	.nv.constant0._Z16non_tile_computePA64_A64_fS1_,"a",@progbits
	.sectionflags	@""
	.align	4
.nv.constant0._Z16non_tile_computePA64_A64_fS1_:
	.zero		912


//--------------------- SYMBOLS --------------------------

	.type		.nv.reservedSmem.offset0,@object
	.size		.nv.reservedSmem.offset0,0x4
	.type		.nv.reservedSmem.cap,@object
	.size		.nv.reservedSmem.cap,0x4
